//
// Generated by NVIDIA NVVM Compiler
//
// Compiler Build ID: CL-36424714
// Cuda compilation tools, release 13.0, V13.0.88
// Based on NVVM 20.0.0
//

.version 9.0
.target sm_100
.address_size 64

	// .globl	generate_quads

.visible .entry generate_quads(
	.param .u64 .ptr .align 1 generate_quads_param_0,
	.param .u64 .ptr .align 1 generate_quads_param_1,
	.param .u64 .ptr .align 1 generate_quads_param_2,
	.param .u64 .ptr .align 1 generate_quads_param_3,
	.param .u64 .ptr .align 1 generate_quads_param_4,
	.param .u64 .ptr .align 1 generate_quads_param_5,
	.param .u64 .ptr .align 1 generate_quads_param_6,
	.param .u32 generate_quads_param_7
)
{
	.reg .pred 	%p<7>;
	.reg .b32 	%r<12>;
	.reg .b32 	%f<42>;
	.reg .b64 	%rd<29>;

	ld.param.u64 	%rd2, [generate_quads_param_0];
	ld.param.u64 	%rd3, [generate_quads_param_1];
	ld.param.u64 	%rd4, [generate_quads_param_2];
	ld.param.u64 	%rd5, [generate_quads_param_3];
	ld.param.u64 	%rd6, [generate_quads_param_4];
	ld.param.u64 	%rd7, [generate_quads_param_5];
	ld.param.u64 	%rd8, [generate_quads_param_6];
	ld.param.u32 	%r3, [generate_quads_param_7];
	mov.u32 	%r4, %ctaid.x;
	mov.u32 	%r5, %ntid.x;
	mov.u32 	%r6, %tid.x;
	mad.lo.s32 	%r1, %r4, %r5, %r6;
	setp.ge.s32 	%p1, %r1, %r3;
	@%p1 bra 	$L__BB0_4;
	cvta.to.global.u64 	%rd9, %rd2;
	cvta.to.global.u64 	%rd10, %rd4;
	cvta.to.global.u64 	%rd11, %rd3;
	cvta.to.global.u64 	%rd12, %rd6;
	mul.wide.s32 	%rd13, %r1, 4;
	add.s64 	%rd14, %rd9, %rd13;
	ld.global.u32 	%r7, [%rd14];
	mul.lo.s32 	%r2, %r7, 3;
	mul.wide.s32 	%rd15, %r2, 4;
	add.s64 	%rd16, %rd10, %rd15;
	ld.global.f32 	%f1, [%rd16];
	ld.global.f32 	%f13, [%rd16+4];
	ld.global.f32 	%f2, [%rd16+8];
	shl.b32 	%r8, %r7, 1;
	mul.wide.s32 	%rd17, %r8, 4;
	add.s64 	%rd18, %rd11, %rd17;
	ld.global.f32 	%f3, [%rd18];
	ld.global.f32 	%f4, [%rd18+4];
	mul.f32 	%f14, %f1, %f2;
	mul.f32 	%f15, %f13, %f13;
	sub.f32 	%f5, %f14, %f15;
	mul.wide.s32 	%rd19, %r7, 4;
	add.s64 	%rd1, %rd12, %rd19;
	setp.leu.f32 	%p2, %f5, 0f00000000;
	abs.f32 	%f16, %f3;
	setp.gtu.f32 	%p3, %f16, 0f3FC00000;
	abs.f32 	%f18, %f4;
	setp.gtu.f32 	%p4, %f18, 0f3FC00000;
	or.pred  	%p5, %p3, %p4;
	or.pred  	%p6, %p5, %p2;
	mov.f32 	%f39, 0f00000000;
	mov.f32 	%f40, %f39;
	mov.f32 	%f41, %f39;
	@%p6 bra 	$L__BB0_3;
	ld.global.f32 	%f41, [%rd1];
	add.f32 	%f20, %f1, %f2;
	mul.f32 	%f21, %f5, 0fC0800000;
	fma.rn.f32 	%f22, %f20, %f20, %f21;
	sqrt.rn.f32 	%f23, %f22;
	add.f32 	%f24, %f20, %f23;
	mul.f32 	%f25, %f24, 0f3F000000;
	sub.f32 	%f26, %f20, %f23;
	mul.f32 	%f27, %f26, 0f3F000000;
	sqrt.rn.f32 	%f28, %f25;
	mul.f32 	%f29, %f28, 0f40400000;
	mul.f32 	%f39, %f29, 0f3D4CCCCD;
	sqrt.rn.f32 	%f30, %f27;
	mul.f32 	%f31, %f30, 0f40400000;
	mul.f32 	%f40, %f31, 0f3D4CCCCD;
$L__BB0_3:
	sub.f32 	%f32, %f3, %f39;
	mul.lo.s32 	%r9, %r1, 12;
	cvta.to.global.u64 	%rd20, %rd7;
	mul.wide.s32 	%rd21, %r9, 4;
	add.s64 	%rd22, %rd20, %rd21;
	st.global.f32 	[%rd22], %f32;
	sub.f32 	%f33, %f4, %f40;
	st.global.f32 	[%rd22+4], %f33;
	mov.b32 	%r10, 0;
	st.global.u32 	[%rd22+8], %r10;
	add.f32 	%f34, %f3, %f39;
	st.global.f32 	[%rd22+12], %f34;
	st.global.f32 	[%rd22+16], %f33;
	st.global.u32 	[%rd22+20], %r10;
	st.global.f32 	[%rd22+24], %f34;
	add.f32 	%f35, %f4, %f40;
	st.global.f32 	[%rd22+28], %f35;
	st.global.u32 	[%rd22+32], %r10;
	st.global.f32 	[%rd22+36], %f32;
	st.global.f32 	[%rd22+40], %f35;
	st.global.u32 	[%rd22+44], %r10;
	cvta.to.global.u64 	%rd23, %rd5;
	add.s64 	%rd25, %rd23, %rd15;
	shl.b32 	%r11, %r1, 4;
	ld.global.f32 	%f36, [%rd25+8];
	ld.global.f32 	%f37, [%rd25+4];
	ld.global.f32 	%f38, [%rd25];
	cvta.to.global.u64 	%rd26, %rd8;
	mul.wide.s32 	%rd27, %r11, 4;
	add.s64 	%rd28, %rd26, %rd27;
	st.global.f32 	[%rd28], %f38;
	st.global.f32 	[%rd28+4], %f37;
	st.global.f32 	[%rd28+8], %f36;
	st.global.f32 	[%rd28+12], %f41;
	st.global.f32 	[%rd28+16], %f38;
	st.global.f32 	[%rd28+20], %f37;
	st.global.f32 	[%rd28+24], %f36;
	st.global.f32 	[%rd28+28], %f41;
	st.global.f32 	[%rd28+32], %f38;
	st.global.f32 	[%rd28+36], %f37;
	st.global.f32 	[%rd28+40], %f36;
	st.global.f32 	[%rd28+44], %f41;
	st.global.f32 	[%rd28+48], %f38;
	st.global.f32 	[%rd28+52], %f37;
	st.global.f32 	[%rd28+56], %f36;
	st.global.f32 	[%rd28+60], %f41;
$L__BB0_4:
	ret;

}


// ===== COMPILED SASS (sm_100) =====

	.target	sm_100

	.elftype	@"ET_EXEC"


//--------------------- .note.nv.tkinfo           --------------------------
	.section	.note.nv.tkinfo,"",@"SHT_NOTE"
	.sectionflags	@"SHF_NOTE_NV_TKINFO"
	.tkinfo
        /*0018*/ 	.word	0x00000002
        /*0030*/ 	.string	""
        /*0030*/ 	.string	"ptxas"
        /*0030*/ 	.string	"Cuda compilation tools, release 13.0, V13.0.88"
        /*0030*/ 	.string	"Build cuda_13.0.r13.0/compiler.36424714_0"
        /*0030*/ 	.string	"-arch sm_100 -m 64 "



//--------------------- .note.nv.cuinfo           --------------------------
	.section	.note.nv.cuinfo,"",@"SHT_NOTE"
	.sectionflags	@"SHF_NOTE_NV_CUINFO"
        /*0018*/ 	.short	0x0002
        /*001a*/ 	.short	0x0064
        /*001c*/ 	.short	0x0082
	.zero		2


//--------------------- .nv.info                  --------------------------
	.section	.nv.info,"",@"SHT_CUDA_INFO"
	.align	4


	//----- nvinfo : EIATTR_REGCOUNT
	.align		4
        /*0000*/ 	.byte	0x04, 0x2f
        /*0002*/ 	.short	(.L_1 - .L_0)
	.align		4
.L_0:
        /*0004*/ 	.word	index@(generate_quads)
        /*0008*/ 	.word	0x00000016


	//----- nvinfo : EIATTR_FRAME_SIZE
	.align		4
.L_1:
        /*000c*/ 	.byte	0x04, 0x11
        /*000e*/ 	.short	(.L_3 - .L_2)
	.align		4
.L_2:
        /*0010*/ 	.word	index@($__internal_0_$__cuda_sm20_sqrt_rn_f32_slowpath)
        /*0014*/ 	.word	0x00000000


	//----- nvinfo : EIATTR_FRAME_SIZE
	.align		4
.L_3:
        /*0018*/ 	.byte	0x04, 0x11
        /*001a*/ 	.short	(.L_5 - .L_4)
	.align		4
.L_4:
        /*001c*/ 	.word	index@(generate_quads)
        /*0020*/ 	.word	0x00000000


	//----- nvinfo : EIATTR_MIN_STACK_SIZE
	.align		4
.L_5:
        /*0024*/ 	.byte	0x04, 0x12
        /*0026*/ 	.short	(.L_7 - .L_6)
	.align		4
.L_6:
        /*0028*/ 	.word	index@(generate_quads)
        /*002c*/ 	.word	0x00000000
.L_7:


//--------------------- .nv.compat                --------------------------
	.section	.nv.compat,"",@"SHT_CUDA_COMPAT_INFO"
	.align	4
        /*0000*/ 	.byte	0x02, 0x09, 0x00, 0x00, 0x02, 0x02, 0x01, 0x00, 0x02, 0x05, 0x05, 0x00, 0x03, 0x07, 0x01, 0x01
        /*0010*/ 	.byte	0x02, 0x03, 0x00, 0x00, 0x02, 0x06, 0x01, 0x00, 0x04, 0x0b, 0x08, 0x00, 0x01, 0x00, 0x00, 0x00
        /*0020*/ 	.byte	0x00, 0x00, 0x00, 0x00


//--------------------- .nv.info.generate_quads   --------------------------
	.section	.nv.info.generate_quads,"",@"SHT_CUDA_INFO"
	.sectionflags	@""
	.align	4


	//----- nvinfo : EIATTR_CUDA_API_VERSION
	.align		4
        /*0000*/ 	.byte	0x04, 0x37
        /*0002*/ 	.short	(.L_9 - .L_8)
.L_8:
        /*0004*/ 	.word	0x00000082


	//----- nvinfo : EIATTR_KPARAM_INFO
	.align		4
.L_9:
        /*0008*/ 	.byte	0x04, 0x17
        /*000a*/ 	.short	(.L_11 - .L_10)
.L_10:
        /*000c*/ 	.word	0x00000000
        /*0010*/ 	.short	0x0007
        /*0012*/ 	.short	0x0038
        /*0014*/ 	.byte	0x00, 0xf0, 0x11, 0x00


	//----- nvinfo : EIATTR_KPARAM_INFO
	.align		4
.L_11:
        /*0018*/ 	.byte	0x04, 0x17
        /*001a*/ 	.short	(.L_13 - .L_12)
.L_12:
        /*001c*/ 	.word	0x00000000
        /*0020*/ 	.short	0x0006
        /*0022*/ 	.short	0x0030
        /*0024*/ 	.byte	0x00, 0xf5, 0x21, 0x00


	//----- nvinfo : EIATTR_KPARAM_INFO
	.align		4
.L_13:
        /*0028*/ 	.byte	0x04, 0x17
        /*002a*/ 	.short	(.L_15 - .L_14)
.L_14:
        /*002c*/ 	.word	0x00000000
        /*0030*/ 	.short	0x0005
        /*0032*/ 	.short	0x0028
        /*0034*/ 	.byte	0x00, 0xf5, 0x21, 0x00


	//----- nvinfo : EIATTR_KPARAM_INFO
	.align		4
.L_15:
        /*0038*/ 	.byte	0x04, 0x17
        /*003a*/ 	.short	(.L_17 - .L_16)
.L_16:
        /*003c*/ 	.word	0x00000000
        /*0040*/ 	.short	0x0004
        /*0042*/ 	.short	0x0020
        /*0044*/ 	.byte	0x00, 0xf5, 0x21, 0x00


	//----- nvinfo : EIATTR_KPARAM_INFO
	.align		4
.L_17:
        /*0048*/ 	.byte	0x04, 0x17
        /*004a*/ 	.short	(.L_19 - .L_18)
.L_18:
        /*004c*/ 	.word	0x00000000
        /*0050*/ 	.short	0x0003
        /*0052*/ 	.short	0x0018
        /*0054*/ 	.byte	0x00, 0xf5, 0x21, 0x00


	//----- nvinfo : EIATTR_KPARAM_INFO
	.align		4
.L_19:
        /*0058*/ 	.byte	0x04, 0x17
        /*005a*/ 	.short	(.L_21 - .L_20)
.L_20:
        /*005c*/ 	.word	0x00000000
        /*0060*/ 	.short	0x0002
        /*0062*/ 	.short	0x0010
        /*0064*/ 	.byte	0x00, 0xf5, 0x21, 0x00


	//----- nvinfo : EIATTR_KPARAM_INFO
	.align		4
.L_21:
        /*0068*/ 	.byte	0x04, 0x17
        /*006a*/ 	.short	(.L_23 - .L_22)
.L_22:
        /*006c*/ 	.word	0x00000000
        /*0070*/ 	.short	0x0001
        /*0072*/ 	.short	0x0008
        /*0074*/ 	.byte	0x00, 0xf5, 0x21, 0x00


	//----- nvinfo : EIATTR_KPARAM_INFO
	.align		4
.L_23:
        /*0078*/ 	.byte	0x04, 0x17
        /*007a*/ 	.short	(.L_25 - .L_24)
.L_24:
        /*007c*/ 	.word	0x00000000
        /*0080*/ 	.short	0x0000
        /*0082*/ 	.short	0x0000
        /*0084*/ 	.byte	0x00, 0xf5, 0x21, 0x00


	//----- nvinfo : EIATTR_SPARSE_MMA_MASK
	.align		4
.L_25:
        /*0088*/ 	.byte	0x03, 0x50
        /*008a*/ 	.short	0x0000


	//----- nvinfo : EIATTR_MAXREG_COUNT
	.align		4
        /*008c*/ 	.byte	0x03, 0x1b
        /*008e*/ 	.short	0x00ff


	//----- nvinfo : EIATTR_MERCURY_ISA_VERSION
	.align		4
        /*0090*/ 	.byte	0x03, 0x5f
        /*0092*/ 	.short	0x0101


	//----- nvinfo : EIATTR_VRC_CTA_INIT_COUNT
	.align		4
        /*0094*/ 	.byte	0x02, 0x4a
	.zero		1
	.zero		1


	//----- nvinfo : EIATTR_EXIT_INSTR_OFFSETS
	.align		4
        /*0098*/ 	.byte	0x04, 0x1c
        /*009a*/ 	.short	(.L_27 - .L_26)


	//   ....[0]....
.L_26:
        /*009c*/ 	.word	0x00000070


	//   ....[1]....
        /*00a0*/ 	.word	0x00000840


	//----- nvinfo : EIATTR_CRS_STACK_SIZE
	.align		4
.L_27:
        /*00a4*/ 	.byte	0x04, 0x1e
        /*00a6*/ 	.short	(.L_29 - .L_28)
.L_28:
        /*00a8*/ 	.word	0x00000000


	//----- nvinfo : EIATTR_CBANK_PARAM_SIZE
	.align		4
.L_29:
        /*00ac*/ 	.byte	0x03, 0x19
        /*00ae*/ 	.short	0x003c


	//----- nvinfo : EIATTR_PARAM_CBANK
	.align		4
        /*00b0*/ 	.byte	0x04, 0x0a
        /*00b2*/ 	.short	(.L_31 - .L_30)
	.align		4
.L_30:
        /*00b4*/ 	.word	index@(.nv.constant0.generate_quads)
        /*00b8*/ 	.short	0x0380
        /*00ba*/ 	.short	0x003c


	//----- nvinfo : EIATTR_SW_WAR
	.align		4
.L_31:
        /*00bc*/ 	.byte	0x04, 0x36
        /*00be*/ 	.short	(.L_33 - .L_32)
.L_32:
        /*00c0*/ 	.word	0x00000008
.L_33:


//--------------------- .nv.callgraph             --------------------------
	.section	.nv.callgraph,"",@"SHT_CUDA_CALLGRAPH"
	.align	4
	.sectionentsize	8
	.align		4
        /*0000*/ 	.word	0x00000000
	.align		4
        /*0004*/ 	.word	0xffffffff
	.align		4
        /*0008*/ 	.word	0x00000000
	.align		4
        /*000c*/ 	.word	0xfffffffe
	.align		4
        /*0010*/ 	.word	0x00000000
	.align		4
        /*0014*/ 	.word	0xfffffffd
	.align		4
        /*0018*/ 	.word	0x00000000
	.align		4
        /*001c*/ 	.word	0xfffffffc


//--------------------- .text.generate_quads      --------------------------
	.section	.text.generate_quads,"ax",@progbits
	.align	128
        .global         generate_quads
        .type           generate_quads,@function
        .size           generate_quads,(.L_x_13 - generate_quads)
        .other          generate_quads,@"STO_CUDA_ENTRY STV_DEFAULT"
generate_quads:
.text.generate_quads:
[----:B------:R-:W-:Y:S01]  /*0000*/  LDC R1, c[0x0][0x37c] ;  /* 0x0000df00ff017b82 */ /* 0x000fe20000000800 */
[----:B------:R-:W0:Y:S07]  /*0010*/  S2R R3, SR_TID.X ;  /* 0x0000000000037919 */ /* 0x000e2e0000002100 */
[----:B------:R-:W0:Y:S01]  /*0020*/  S2UR UR4, SR_CTAID.X ;  /* 0x00000000000479c3 */ /* 0x000e220000002500 */
[----:B------:R-:W1:Y:S07]  /*0030*/  LDCU UR5, c[0x0][0x3b8] ;  /* 0x00007700ff0577ac */ /* 0x000e6e0008000800 */
[----:B------:R-:W0:Y:S02]  /*0040*/  LDC R2, c[0x0][0x360] ;  /* 0x0000d800ff027b82 */ /* 0x000e240000000800 */
[----:B0-----:R-:W-:-:S05]  /*0050*/  IMAD R2, R2, UR4, R3 ;  /* 0x0000000402027c24 */ /* 0x001fca000f8e0203 */
[----:B-1----:R-:W-:-:S13]  /*0060*/  ISETP.GE.AND P0, PT, R2, UR5, PT ;  /* 0x0000000502007c0c */ /* 0x002fda000bf06270 */
[----:B------:R-:W-:Y:S05]  /*0070*/  @P0 EXIT ;  /* 0x000000000000094d */ /* 0x000fea0003800000 */
[----:B------:R-:W0:Y:S01]  /*0080*/  LDC.64 R6, c[0x0][0x380] ;  /* 0x0000e000ff067b82 */ /* 0x000e220000000a00 */
[----:B------:R-:W1:Y:S07]  /*0090*/  LDCU.64 UR4, c[0x0][0x358] ;  /* 0x00006b00ff0477ac */ /* 0x000e6e0008000a00 */
[----:B------:R-:W2:Y:S08]  /*00a0*/  LDC.64 R8, c[0x0][0x390] ;  /* 0x0000e400ff087b82 */ /* 0x000eb00000000a00 */
[----:B------:R-:W3:Y:S01]  /*00b0*/  LDC.64 R10, c[0x0][0x388] ;  /* 0x0000e200ff0a7b82 */ /* 0x000ee20000000a00 */
[----:B0-----:R-:W-:-:S05]  /*00c0*/  IMAD.WIDE R6, R2, 0x4, R6 ;  /* 0x0000000402067825 */ /* 0x001fca00078e0206 */
[----:B-1----:R-:W4:Y:S02]  /*00d0*/  LDG.E R5, desc[UR4][R6.64] ;  /* 0x0000000406057981 */ /* 0x002f24000c1e1900 */
[C---:B----4-:R-:W-:Y:S02]  /*00e0*/  LEA R3, R5.reuse, R5, 0x1 ;  /* 0x0000000505037211 */ /* 0x050fe400078e08ff */
[----:B------:R-:W-:-:S03]  /*00f0*/  SHF.L.U32 R13, R5, 0x1, RZ ;  /* 0x00000001050d7819 */ /* 0x000fc600000006ff */
[----:B--2---:R-:W-:-:S04]  /*0100*/  IMAD.WIDE R8, R3, 0x4, R8 ;  /* 0x0000000403087825 */ /* 0x004fc800078e0208 */
[----:B---3--:R-:W-:Y:S01]  /*0110*/  IMAD.WIDE R10, R13, 0x4, R10 ;  /* 0x000000040d0a7825 */ /* 0x008fe200078e020a */
[----:B------:R-:W2:Y:S01]  /*0120*/  LDG.E R14, desc[UR4][R8.64+0x4] ;  /* 0x00000404080e7981 */ /* 0x000ea2000c1e1900 */
[----:B------:R-:W0:Y:S03]  /*0130*/  LDC.64 R12, c[0x0][0x3a0] ;  /* 0x0000e800ff0c7b82 */ /* 0x000e260000000a00 */
[----:B------:R-:W3:Y:S04]  /*0140*/  LDG.E R4, desc[UR4][R10.64+0x4] ;  /* 0x000004040a047981 */ /* 0x000ee8000c1e1900 */
[----:B------:R-:W4:Y:S04]  /*0150*/  LDG.E R0, desc[UR4][R8.64] ;  /* 0x0000000408007981 */ /* 0x000f28000c1e1900 */
[----:B------:R-:W4:Y:S04]  /*0160*/  LDG.E R15, desc[UR4][R8.64+0x8] ;  /* 0x00000804080f7981 */ /* 0x000f28000c1e1900 */
[----:B------:R-:W5:Y:S01]  /*0170*/  LDG.E R6, desc[UR4][R10.64] ;  /* 0x000000040a067981 */ /* 0x000f62000c1e1900 */
[----:B------:R-:W-:Y:S01]  /*0180*/  BSSY.RECONVERGENT B0, `(.L_x_0) ;  /* 0x0000040000007945 */ /* 0x000fe20003800200 */
[----:B------:R-:W-:Y:S01]  /*0190*/  MOV R17, RZ ;  /* 0x000000ff00117202 */ /* 0x000fe20000000f00 */
[----:B0-----:R-:W-:-:S04]  /*01a0*/  IMAD.WIDE R12, R5, 0x4, R12 ;  /* 0x00000004050c7825 */ /* 0x001fc800078e020c */
[----:B------:R-:W-:Y:S02]  /*01b0*/  HFMA2 R5, -RZ, RZ, 0, 0 ;  /* 0x00000000ff057431 */ /* 0x000fe400000001ff */
[----:B--2---:R-:W-:Y:S01]  /*01c0*/  FMUL R7, R14, R14 ;  /* 0x0000000e0e077220 */ /* 0x004fe20000400000 */
[----:B---3--:R-:W-:-:S03]  /*01d0*/  FSETP.GTU.AND P0, PT, |R4|, 1.5, PT ;  /* 0x3fc000000400780b */ /* 0x008fc60003f0c200 */
[----:B----4-:R-:W-:Y:S01]  /*01e0*/  FFMA R14, R0, R15, -R7 ;  /* 0x0000000f000e7223 */ /* 0x010fe20000000807 */
[----:B------:R-:W-:Y:S01]  /*01f0*/  HFMA2 R7, -RZ, RZ, 0, 0 ;  /* 0x00000000ff077431 */ /* 0x000fe200000001ff */
[----:B-----5:R-:W-:-:S04]  /*0200*/  FSETP.GTU.OR P0, PT, |R6|, 1.5, P0 ;  /* 0x3fc000000600780b */ /* 0x020fc8000070c600 */
[----:B------:R-:W-:-:S13]  /*0210*/  FSETP.LEU.OR P0, PT, R14, RZ, P0 ;  /* 0x000000ff0e00720b */ /* 0x000fda000070b400 */
[----:B------:R-:W-:Y:S05]  /*0220*/  @P0 BRA `(.L_x_1) ;  /* 0x0000000000d40947 */ /* 0x000fea0003800000 */
[----:B------:R0:W5:Y:S01]  /*0230*/  LDG.E R5, desc[UR4][R12.64] ;  /* 0x000000040c057981 */ /* 0x000162000c1e1900 */
[----:B------:R-:W-:Y:S01]  /*0240*/  FADD R7, R0, R15 ;  /* 0x0000000f00077221 */ /* 0x000fe20000000000 */
[----:B------:R-:W-:Y:S01]  /*0250*/  FMUL R14, R14, -4 ;  /* 0xc08000000e0e7820 */ /* 0x000fe20000400000 */
[----:B------:R-:W-:Y:S03]  /*0260*/  BSSY.RECONVERGENT B1, `(.L_x_2) ;  /* 0x000000d000017945 */ /* 0x000fe60003800200 */
[----:B------:R-:W-:-:S04]  /*0270*/  FFMA R0, R7, R7, R14 ;  /* 0x0000000707007223 */ /* 0x000fc8000000000e */
[----:B------:R0:W1:Y:S01]  /*0280*/  MUFU.RSQ R9, R0 ;  /* 0x0000000000097308 */ /* 0x0000620000001400 */
[----:B------:R-:W-:-:S04]  /*0290*/  IADD3 R8, PT, PT, R0, -0xd000000, RZ ;  /* 0xf300000000087810 */ /* 0x000fc80007ffe0ff */
[----:B------:R-:W-:-:S13]  /*02a0*/  ISETP.GT.U32.AND P0, PT, R8, 0x727fffff, PT ;  /* 0x727fffff0800780c */ /* 0x000fda0003f04070 */
[----:B01----:R-:W-:Y:S05]  /*02b0*/  @!P0 BRA `(.L_x_3) ;  /* 0x00000000000c8947 */ /* 0x003fea0003800000 */
[----:B------:R-:W-:-:S07]  /*02c0*/  MOV R14, 0x2e0 ;  /* 0x000002e0000e7802 */ /* 0x000fce0000000f00 */
[----:B-----5:R-:W-:Y:S05]  /*02d0*/  CALL.REL.NOINC `($__internal_0_$__cuda_sm20_sqrt_rn_f32_slowpath) ;  /* 0x00000004005c7944 */ /* 0x020fea0003c00000 */
[----:B------:R-:W-:Y:S05]  /*02e0*/  BRA `(.L_x_4) ;  /* 0x0000000000107947 */ /* 0x000fea0003800000 */
.L_x_3:
[----:B------:R-:W-:Y:S01]  /*02f0*/  FMUL.FTZ R11, R0, R9 ;  /* 0x00000009000b7220 */ /* 0x000fe20000410000 */
[----:B------:R-:W-:-:S03]  /*0300*/  FMUL.FTZ R9, R9, 0.5 ;  /* 0x3f00000009097820 */ /* 0x000fc60000410000 */
[----:B------:R-:W-:-:S04]  /*0310*/  FFMA R0, -R11, R11, R0 ;  /* 0x0000000b0b007223 */ /* 0x000fc80000000100 */
[----:B------:R-:W-:-:S07]  /*0320*/  FFMA R0, R0, R9, R11 ;  /* 0x0000000900007223 */ /* 0x000fce000000000b */
.L_x_4:
[----:B------:R-:W-:Y:S05]  /*0330*/  BSYNC.RECONVERGENT B1 ;  /* 0x0000000000017941 */ /* 0x000fea0003800200 */
.L_x_2:
[----:B------:R-:W-:Y:S01]  /*0340*/  FADD R8, R7, R0 ;  /* 0x0000000007087221 */ /* 0x000fe20000000000 */
[----:B------:R-:W-:Y:S03]  /*0350*/  BSSY.RECONVERGENT B1, `(.L_x_5) ;  /* 0x0000010000017945 */ /* 0x000fe60003800200 */
[----:B------:R-:W-:-:S04]  /*0360*/  FMUL R11, R8, 0.5 ;  /* 0x3f000000080b7820 */ /* 0x000fc80000400000 */
[----:B------:R0:W1:Y:S01]  /*0370*/  MUFU.RSQ R10, R11 ;  /* 0x0000000b000a7308 */ /* 0x0000620000001400 */
[----:B------:R-:W-:-:S04]  /*0380*/  IADD3 R8, PT, PT, R11, -0xd000000, RZ ;  /* 0xf30000000b087810 */ /* 0x000fc80007ffe0ff */
[----:B------:R-:W-:Y:S01]  /*0390*/  ISETP.GT.U32.AND P0, PT, R8, 0x727fffff, PT ;  /* 0x727fffff0800780c */ /* 0x000fe20003f04070 */
[----:B------:R-:W-:-:S04]  /*03a0*/  FADD R8, R7, -R0 ;  /* 0x8000000007087221 */ /* 0x000fc80000000000 */
[----:B------:R-:W-:-:S08]  /*03b0*/  FMUL R8, R8, 0.5 ;  /* 0x3f00000008087820 */ /* 0x000fd00000400000 */
[----:B01----:R-:W-:Y:S05]  /*03c0*/  @!P0 BRA `(.L_x_6) ;  /* 0x0000000000108947 */ /* 0x003fea0003800000 */
[----:B------:R-:W-:Y:S02]  /*03d0*/  MOV R0, R11 ;  /* 0x0000000b00007202 */ /* 0x000fe40000000f00 */
[----:B------:R-:W-:-:S07]  /*03e0*/  MOV R14, 0x400 ;  /* 0x00000400000e7802 */ /* 0x000fce0000000f00 */
[----:B-----5:R-:W-:Y:S05]  /*03f0*/  CALL.REL.NOINC `($__internal_0_$__cuda_sm20_sqrt_rn_f32_slowpath) ;  /* 0x0000000400147944 */ /* 0x020fea0003c00000 */
[----:B------:R-:W-:Y:S05]  /*0400*/  BRA `(.L_x_7) ;  /* 0x0000000000107947 */ /* 0x000fea0003800000 */
.L_x_6:
[----:B------:R-:W-:Y:S01]  /*0410*/  FMUL.FTZ R0, R11, R10 ;  /* 0x0000000a0b007220 */ /* 0x000fe20000410000 */
[----:B------:R-:W-:-:S03]  /*0420*/  FMUL.FTZ R9, R10, 0.5 ;  /* 0x3f0000000a097820 */ /* 0x000fc60000410000 */
[----:B------:R-:W-:-:S04]  /*0430*/  FFMA R7, -R0, R0, R11 ;  /* 0x0000000000077223 */ /* 0x000fc8000000010b */
[----:B------:R-:W-:-:S07]  /*0440*/  FFMA R0, R7, R9, R0 ;  /* 0x0000000907007223 */ /* 0x000fce0000000000 */
.L_x_7:
[----:B------:R-:W-:Y:S05]  /*0450*/  BSYNC.RECONVERGENT B1 ;  /* 0x0000000000017941 */ /* 0x000fea0003800200 */
.L_x_5:
[----:B------:R-:W-:Y:S01]  /*0460*/  IADD3 R7, PT, PT, R8, -0xd000000, RZ ;  /* 0xf300000008077810 */ /* 0x000fe20007ffe0ff */
[----:B------:R0:W1:Y:S01]  /*0470*/  MUFU.RSQ R11, R8 ;  /* 0x00000008000b7308 */ /* 0x0000620000001400 */
[----:B------:R-:W-:Y:S01]  /*0480*/  FMUL R0, R0, 3 ;  /* 0x4040000000007820 */ /* 0x000fe20000400000 */
[----:B------:R-:W-:Y:S01]  /*0490*/  BSSY.RECONVERGENT B1, `(.L_x_8) ;  /* 0x000000c000017945 */ /* 0x000fe20003800200 */
[----:B------:R-:W-:Y:S02]  /*04a0*/  ISETP.GT.U32.AND P0, PT, R7, 0x727fffff, PT ;  /* 0x727fffff0700780c */ /* 0x000fe40003f04070 */
[----:B------:R-:W-:-:S11]  /*04b0*/  FMUL R7, R0, 0.050000000745058059692 ;  /* 0x3d4ccccd00077820 */ /* 0x000fd60000400000 */
[----:B0-----:R-:W-:Y:S05]  /*04c0*/  @!P0 BRA `(.L_x_9) ;  /* 0x0000000000108947 */ /* 0x001fea0003800000 */
[----:B------:R-:W-:Y:S02]  /*04d0*/  MOV R0, R8 ;  /* 0x0000000800007202 */ /* 0x000fe40000000f00 */
[----:B------:R-:W-:-:S07]  /*04e0*/  MOV R14, 0x500 ;  /* 0x00000500000e7802 */ /* 0x000fce0000000f00 */
[----:B-1---5:R-:W-:Y:S05]  /*04f0*/  CALL.REL.NOINC `($__internal_0_$__cuda_sm20_sqrt_rn_f32_slowpath) ;  /* 0x0000000000d47944 */ /* 0x022fea0003c00000 */
[----:B------:R-:W-:Y:S05]  /*0500*/  BRA `(.L_x_10) ;  /* 0x0000000000107947 */ /* 0x000fea0003800000 */
.L_x_9:
[----:B-1----:R-:W-:Y:S01]  /*0510*/  FMUL.FTZ R9, R8, R11 ;  /* 0x0000000b08097220 */ /* 0x002fe20000410000 */
[----:B------:R-:W-:-:S03]  /*0520*/  FMUL.FTZ R10, R11, 0.5 ;  /* 0x3f0000000b0a7820 */ /* 0x000fc60000410000 */
[----:B------:R-:W-:-:S04]  /*0530*/  FFMA R0, -R9, R9, R8 ;  /* 0x0000000909007223 */ /* 0x000fc80000000108 */
[----:B------:R-:W-:-:S07]  /*0540*/  FFMA R0, R0, R10, R9 ;  /* 0x0000000a00007223 */ /* 0x000fce0000000009 */
.L_x_10:
[----:B------:R-:W-:Y:S05]  /*0550*/  BSYNC.RECONVERGENT B1 ;  /* 0x0000000000017941 */ /* 0x000fea0003800200 */
.L_x_8:
[----:B------:R-:W-:-:S04]  /*0560*/  FMUL R0, R0, 3 ;  /* 0x4040000000007820 */ /* 0x000fc80000400000 */
[----:B------:R-:W-:-:S07]  /*0570*/  FMUL R17, R0, 0.050000000745058059692 ;  /* 0x3d4ccccd00117820 */ /* 0x000fce0000400000 */
.L_x_1:
[----:B------:R-:W-:Y:S05]  /*0580*/  BSYNC.RECONVERGENT B0 ;  /* 0x0000000000007941 */ /* 0x000fea0003800200 */
.L_x_0:
[----:B------:R-:W0:Y:S01]  /*0590*/  LDC.64 R10, c[0x0][0x3a8] ;  /* 0x0000ea00ff0a7b82 */ /* 0x000e220000000a00 */
[----:B------:R-:W-:Y:S02]  /*05a0*/  IMAD R13, R2, 0xc, RZ ;  /* 0x0000000c020d7824 */ /* 0x000fe400078e02ff */
[C-C-:B------:R-:W-:Y:S01]  /*05b0*/  FADD R15, R4.reuse, -R17.reuse ;  /* 0x80000011040f7221 */ /* 0x140fe20000000000 */
[----:B------:R-:W-:-:S04]  /*05c0*/  FADD R17, R4, R17 ;  /* 0x0000001104117221 */ /* 0x000fc80000000000 */
[----:B------:R-:W1:Y:S01]  /*05d0*/  LDC.64 R8, c[0x0][0x398] ;  /* 0x0000e600ff087b82 */ /* 0x000e620000000a00 */
[----:B0-----:R-:W-:-:S04]  /*05e0*/  IMAD.WIDE R10, R13, 0x4, R10 ;  /* 0x000000040d0a7825 */ /* 0x001fc800078e020a */
[C-C-:B------:R-:W-:Y:S01]  /*05f0*/  FADD R13, R6.reuse, R7.reuse ;  /* 0x00000007060d7221 */ /* 0x140fe20000000000 */
[----:B------:R-:W-:Y:S01]  /*0600*/  FADD R7, R6, -R7 ;  /* 0x8000000706077221 */ /* 0x000fe20000000000 */
[----:B------:R-:W-:Y:S01]  /*0610*/  STG.E desc[UR4][R10.64+0x4], R15 ;  /* 0x0000040f0a007986 */ /* 0x000fe2000c101904 */
[----:B-1----:R-:W-:-:S03]  /*0620*/  IMAD.WIDE R8, R3, 0x4, R8 ;  /* 0x0000000403087825 */ /* 0x002fc600078e0208 */
[----:B------:R-:W-:Y:S04]  /*0630*/  STG.E desc[UR4][R10.64+0x10], R15 ;  /* 0x0000100f0a007986 */ /* 0x000fe8000c101904 */
[----:B------:R-:W-:Y:S04]  /*0640*/  STG.E desc[UR4][R10.64+0xc], R13 ;  /* 0x00000c0d0a007986 */ /* 0x000fe8000c101904 */
[----:B------:R-:W-:Y:S04]  /*0650*/  STG.E desc[UR4][R10.64+0x18], R13 ;  /* 0x0000180d0a007986 */ /* 0x000fe8000c101904 */
[----:B------:R-:W-:Y:S04]  /*0660*/  STG.E desc[UR4][R10.64], R7 ;  /* 0x000000070a007986 */ /* 0x000fe8000c101904 */
[----:B------:R0:W-:Y:S04]  /*0670*/  STG.E desc[UR4][R10.64+0x24], R7 ;  /* 0x000024070a007986 */ /* 0x0001e8000c101904 */
[----:B------:R-:W-:Y:S04]  /*0680*/  STG.E desc[UR4][R10.64+0x1c], R17 ;  /* 0x00001c110a007986 */ /* 0x000fe8000c101904 */
[----:B------:R-:W-:Y:S04]  /*0690*/  STG.E desc[UR4][R10.64+0x28], R17 ;  /* 0x000028110a007986 */ /* 0x000fe8000c101904 */
[----:B------:R-:W-:Y:S01]  /*06a0*/  STG.E desc[UR4][R10.64+0x8], RZ ;  /* 0x000008ff0a007986 */ /* 0x000fe2000c101904 */
[----:B0-----:R-:W0:Y:S03]  /*06b0*/  LDC.64 R6, c[0x0][0x3b0] ;  /* 0x0000ec00ff067b82 */ /* 0x001e260000000a00 */
[----:B------:R-:W-:Y:S04]  /*06c0*/  STG.E desc[UR4][R10.64+0x14], RZ ;  /* 0x000014ff0a007986 */ /* 0x000fe8000c101904 */
[----:B------:R-:W-:Y:S04]  /*06d0*/  STG.E desc[UR4][R10.64+0x20], RZ ;  /* 0x000020ff0a007986 */ /* 0x000fe8000c101904 */
[----:B------:R-:W-:Y:S04]  /*06e0*/  STG.E desc[UR4][R10.64+0x2c], RZ ;  /* 0x00002cff0a007986 */ /* 0x000fe8000c101904 */
[----:B------:R-:W2:Y:S04]  /*06f0*/  LDG.E R19, desc[UR4][R8.64] ;  /* 0x0000000408137981 */ /* 0x000ea8000c1e1900 */
[----:B------:R-:W3:Y:S04]  /*0700*/  LDG.E R15, desc[UR4][R8.64+0x4] ;  /* 0x00000404080f7981 */ /* 0x000ee8000c1e1900 */
[----:B------:R-:W4:Y:S01]  /*0710*/  LDG.E R13, desc[UR4][R8.64+0x8] ;  /* 0x00000804080d7981 */ /* 0x000f22000c1e1900 */
[----:B------:R-:W-:-:S05]  /*0720*/  SHF.L.U32 R3, R2, 0x4, RZ ;  /* 0x0000000402037819 */ /* 0x000fca00000006ff */
[----:B0-----:R-:W-:-:S05]  /*0730*/  IMAD.WIDE R2, R3, 0x4, R6 ;  /* 0x0000000403027825 */ /* 0x001fca00078e0206 */
[----:B-----5:R-:W-:Y:S04]  /*0740*/  STG.E desc[UR4][R2.64+0xc], R5 ;  /* 0x00000c0502007986 */ /* 0x020fe8000c101904 */
[----:B------:R-:W-:Y:S04]  /*0750*/  STG.E desc[UR4][R2.64+0x1c], R5 ;  /* 0x00001c0502007986 */ /* 0x000fe8000c101904 */
[----:B------:R-:W-:Y:S04]  /*0760*/  STG.E desc[UR4][R2.64+0x2c], R5 ;  /* 0x00002c0502007986 */ /* 0x000fe8000c101904 */
[----:B------:R-:W-:Y:S04]  /*0770*/  STG.E desc[UR4][R2.64+0x3c], R5 ;  /* 0x00003c0502007986 */ /* 0x000fe8000c101904 */
[----:B--2---:R-:W-:Y:S04]  /*0780*/  STG.E desc[UR4][R2.64], R19 ;  /* 0x0000001302007986 */ /* 0x004fe8000c101904 */
[----:B------:R-:W-:Y:S04]  /*0790*/  STG.E desc[UR4][R2.64+0x10], R19 ;  /* 0x0000101302007986 */ /* 0x000fe8000c101904 */
[----:B------:R-:W-:Y:S04]  /*07a0*/  STG.E desc[UR4][R2.64+0x20], R19 ;  /* 0x0000201302007986 */ /* 0x000fe8000c101904 */
[----:B------:R-:W-:Y:S04]  /*07b0*/  STG.E desc[UR4][R2.64+0x30], R19 ;  /* 0x0000301302007986 */ /* 0x000fe8000c101904 */
[----:B---3--:R-:W-:Y:S04]  /*07c0*/  STG.E desc[UR4][R2.64+0x4], R15 ;  /* 0x0000040f02007986 */ /* 0x008fe8000c101904 */
[----:B------:R-:W-:Y:S04]  /*07d0*/  STG.E desc[UR4][R2.64+0x14], R15 ;  /* 0x0000140f02007986 */ /* 0x000fe8000c101904 */
[----:B------:R-:W-:Y:S04]  /*07e0*/  STG.E desc[UR4][R2.64+0x24], R15 ;  /* 0x0000240f02007986 */ /* 0x000fe8000c101904 */
[----:B------:R-:W-:Y:S04]  /*07f0*/  STG.E desc[UR4][R2.64+0x34], R15 ;  /* 0x0000340f02007986 */ /* 0x000fe8000c101904 */
[----:B----4-:R-:W-:Y:S04]  /*0800*/  STG.E desc[UR4][R2.64+0x8], R13 ;  /* 0x0000080d02007986 */ /* 0x010fe8000c101904 */
[----:B------:R-:W-:Y:S04]  /*0810*/  STG.E desc[UR4][R2.64+0x18], R13 ;  /* 0x0000180d02007986 */ /* 0x000fe8000c101904 */
[----:B------:R-:W-:Y:S04]  /*0820*/  STG.E desc[UR4][R2.64+0x28], R13 ;  /* 0x0000280d02007986 */ /* 0x000fe8000c101904 */
[----:B------:R-:W-:Y:S01]  /*0830*/  STG.E desc[UR4][R2.64+0x38], R13 ;  /* 0x0000380d02007986 */ /* 0x000fe2000c101904 */
[----:B------:R-:W-:Y:S05]  /*0840*/  EXIT ;  /* 0x000000000000794d */ /* 0x000fea0003800000 */
        .weak           $__internal_0_$__cuda_sm20_sqrt_rn_f32_slowpath
        .type           $__internal_0_$__cuda_sm20_sqrt_rn_f32_slowpath,@function
        .size           $__internal_0_$__cuda_sm20_sqrt_rn_f32_slowpath,(.L_x_13 - $__internal_0_$__cuda_sm20_sqrt_rn_f32_slowpath)
$__internal_0_$__cuda_sm20_sqrt_rn_f32_slowpath:
[----:B------:R-:W-:-:S13]  /*0850*/  LOP3.LUT P0, RZ, R0, 0x7fffffff, RZ, 0xc0, !PT ;  /* 0x7fffffff00ff7812 */ /* 0x000fda000780c0ff */
[----:B------:R-:W-:Y:S01]  /*0860*/  @!P0 MOV R9, R0 ;  /* 0x0000000000098202 */ /* 0x000fe20000000f00 */
[----:B------:R-:W-:Y:S06]  /*0870*/  @!P0 BRA `(.L_x_11) ;  /* 0x0000000000408947 */ /* 0x000fec0003800000 */
[----:B------:R-:W-:-:S13]  /*0880*/  FSETP.GEU.FTZ.AND P0, PT, R0, RZ, PT ;  /* 0x000000ff0000720b */ /* 0x000fda0003f1e000 */
[----:B------:R-:W-:Y:S01]  /*0890*/  @!P0 MOV R9, 0x7fffffff ;  /* 0x7fffffff00098802 */ /* 0x000fe20000000f00 */
[----:B------:R-:W-:Y:S06]  /*08a0*/  @!P0 BRA `(.L_x_11) ;  /* 0x0000000000348947 */ /* 0x000fec0003800000 */
[----:B------:R-:W-:-:S13]  /*08b0*/  FSETP.GTU.FTZ.AND P0, PT, |R0|, +INF , PT ;  /* 0x7f8000000000780b */ /* 0x000fda0003f1c200 */
[----:B------:R-:W-:Y:S01]  /*08c0*/  @P0 FADD.FTZ R9, R0, 1 ;  /* 0x3f80000000090421 */ /* 0x000fe20000010000 */
[----:B------:R-:W-:Y:S06]  /*08d0*/  @P0 BRA `(.L_x_11) ;  /* 0x0000000000280947 */ /* 0x000fec0003800000 */
[----:B------:R-:W-:-:S13]  /*08e0*/  FSETP.NEU.FTZ.AND P0, PT, |R0|, +INF , PT ;  /* 0x7f8000000000780b */ /* 0x000fda0003f1d200 */
[----:B------:R-:W-:-:S04]  /*08f0*/  @P0 FFMA R10, R0, 1.84467440737095516160e+19, RZ ;  /* 0x5f800000000a0823 */ /* 0x000fc800000000ff */
[----:B------:R-:W0:Y:S02]  /*0900*/  @P0 MUFU.RSQ R9, R10 ;  /* 0x0000000a00090308 */ /* 0x000e240000001400 */
[----:B0-----:R-:W-:Y:S01]  /*0910*/  @P0 FMUL.FTZ R11, R10, R9 ;  /* 0x000000090a0b0220 */ /* 0x001fe20000410000 */
[----:B------:R-:W-:Y:S01]  /*0920*/  @P0 FMUL.FTZ R13, R9, 0.5 ;  /* 0x3f000000090d0820 */ /* 0x000fe20000410000 */
[----:B------:R-:W-:Y:S02]  /*0930*/  @!P0 MOV R9, R0 ;  /* 0x0000000000098202 */ /* 0x000fe40000000f00 */
[----:B------:R-:W-:-:S04]  /*0940*/  @P0 FADD.FTZ R12, -R11, -RZ ;  /* 0x800000ff0b0c0221 */ /* 0x000fc80000010100 */
[----:B------:R-:W-:-:S04]  /*0950*/  @P0 FFMA R12, R11, R12, R10 ;  /* 0x0000000c0b0c0223 */ /* 0x000fc8000000000a */
[----:B------:R-:W-:-:S04]  /*0960*/  @P0 FFMA R12, R12, R13, R11 ;  /* 0x0000000d0c0c0223 */ /* 0x000fc8000000000b */
[----:B------:R-:W-:-:S07]  /*0970*/  @P0 FMUL.FTZ R9, R12, 2.3283064365386962891e-10 ;  /* 0x2f8000000c090820 */ /* 0x000fce0000410000 */
.L_x_11:
[----:B------:R-:W-:Y:S01]  /*0980*/  HFMA2 R11, -RZ, RZ, 0, 0 ;  /* 0x00000000ff0b7431 */ /* 0x000fe200000001ff */
[----:B------:R-:W-:Y:S02]  /*0990*/  MOV R10, R14 ;  /* 0x0000000e000a7202 */ /* 0x000fe40000000f00 */
[----:B------:R-:W-:Y:S02]  /*09a0*/  MOV R0, R9 ;  /* 0x0000000900007202 */ /* 0x000fe40000000f00 */
[----:B------:R-:W-:Y:S05]  /*09b0*/  RET.REL.NODEC R10 `(generate_quads) ;  /* 0xfffffff40a907950 */ /* 0x000fea0003c3ffff */
.L_x_12:
[----:B------:R-:W-:-:S00]  /*09c0*/  BRA `(.L_x_12) ;  /* 0xfffffffc00fc7947 */ /* 0x000fc0000383ffff */
[----:B------:R-:W-:-:S00]  /*09d0*/  NOP ;  /* 0x0000000000007918 */ /* 0x000fc00000000000 */
        /* <DEDUP_REMOVED lines=10> */
.L_x_13:


//--------------------- .nv.shared.reserved.0     --------------------------
	.section	.nv.shared.reserved.0,"aw",@nobits
	.weak		__nv_reservedSMEM_offset_0_alias
	.size		__nv_reservedSMEM_offset_0_alias, 0, 64
	.other		__nv_reservedSMEM_offset_0_alias,@"STO_CUDA_RESERVED_SHARED STV_DEFAULT"
__nv_reservedSMEM_offset_0_alias:
	.zero		0
	.zero		64


//--------------------- .nv.constant0.generate_quads --------------------------
	.section	.nv.constant0.generate_quads,"a",@progbits
	.sectionflags	@""
	.align	4
.nv.constant0.generate_quads:
	.zero		956


//--------------------- SYMBOLS --------------------------

	.type		.nv.reservedSmem.offset0,@object
	.size		.nv.reservedSmem.offset0,0x4
